//
// Generated by NVIDIA NVVM Compiler
//
// Compiler Build ID: CL-36424714
// Cuda compilation tools, release 13.0, V13.0.88
// Based on NVVM 20.0.0
//

.version 9.0
.target sm_100
.address_size 64

	// .globl	_Z10vecAddcudaPfS_S_i

.visible .entry _Z10vecAddcudaPfS_S_i(
	.param .u64 .ptr .align 1 _Z10vecAddcudaPfS_S_i_param_0,
	.param .u64 .ptr .align 1 _Z10vecAddcudaPfS_S_i_param_1,
	.param .u64 .ptr .align 1 _Z10vecAddcudaPfS_S_i_param_2,
	.param .u32 _Z10vecAddcudaPfS_S_i_param_3
)
{
	.reg .pred 	%p<2>;
	.reg .b32 	%r<6>;
	.reg .b32 	%f<4>;
	.reg .b64 	%rd<11>;

	ld.param.u64 	%rd1, [_Z10vecAddcudaPfS_S_i_param_0];
	ld.param.u64 	%rd2, [_Z10vecAddcudaPfS_S_i_param_1];
	ld.param.u64 	%rd3, [_Z10vecAddcudaPfS_S_i_param_2];
	ld.param.u32 	%r2, [_Z10vecAddcudaPfS_S_i_param_3];
	mov.u32 	%r3, %ctaid.x;
	mov.u32 	%r4, %ntid.x;
	mov.u32 	%r5, %tid.x;
	mad.lo.s32 	%r1, %r3, %r4, %r5;
	setp.ge.s32 	%p1, %r1, %r2;
	@%p1 bra 	$L__BB0_2;
	cvta.to.global.u64 	%rd4, %rd1;
	cvta.to.global.u64 	%rd5, %rd2;
	cvta.to.global.u64 	%rd6, %rd3;
	mul.wide.s32 	%rd7, %r1, 4;
	add.s64 	%rd8, %rd4, %rd7;
	ld.global.f32 	%f1, [%rd8];
	add.s64 	%rd9, %rd5, %rd7;
	ld.global.f32 	%f2, [%rd9];
	add.f32 	%f3, %f1, %f2;
	add.s64 	%rd10, %rd6, %rd7;
	st.global.f32 	[%rd10], %f3;
$L__BB0_2:
	ret;

}


// ===== COMPILED SASS (sm_100) =====

	.target	sm_100

	.elftype	@"ET_EXEC"


//--------------------- .note.nv.tkinfo           --------------------------
	.section	.note.nv.tkinfo,"",@"SHT_NOTE"
	.sectionflags	@"SHF_NOTE_NV_TKINFO"
	.tkinfo
        /*0018*/ 	.word	0x00000002
        /*0030*/ 	.string	""
        /*0030*/ 	.string	"ptxas"
        /*0030*/ 	.string	"Cuda compilation tools, release 13.0, V13.0.88"
        /*0030*/ 	.string	"Build cuda_13.0.r13.0/compiler.36424714_0"
        /*0030*/ 	.string	"-arch sm_100 -m 64 "



//--------------------- .note.nv.cuinfo           --------------------------
	.section	.note.nv.cuinfo,"",@"SHT_NOTE"
	.sectionflags	@"SHF_NOTE_NV_CUINFO"
        /*0018*/ 	.short	0x0002
        /*001a*/ 	.short	0x0064
        /*001c*/ 	.short	0x0082
	.zero		2


//--------------------- .nv.info                  --------------------------
	.section	.nv.info,"",@"SHT_CUDA_INFO"
	.align	4


	//----- nvinfo : EIATTR_REGCOUNT
	.align		4
        /*0000*/ 	.byte	0x04, 0x2f
        /*0002*/ 	.short	(.L_1 - .L_0)
	.align		4
.L_0:
        /*0004*/ 	.word	index@(_Z10vecAddcudaPfS_S_i)
        /*0008*/ 	.word	0x0000000c


	//----- nvinfo : EIATTR_FRAME_SIZE
	.align		4
.L_1:
        /*000c*/ 	.byte	0x04, 0x11
        /*000e*/ 	.short	(.L_3 - .L_2)
	.align		4
.L_2:
        /*0010*/ 	.word	index@(_Z10vecAddcudaPfS_S_i)
        /*0014*/ 	.word	0x00000000


	//----- nvinfo : EIATTR_MIN_STACK_SIZE
	.align		4
.L_3:
        /*0018*/ 	.byte	0x04, 0x12
        /*001a*/ 	.short	(.L_5 - .L_4)
	.align		4
.L_4:
        /*001c*/ 	.word	index@(_Z10vecAddcudaPfS_S_i)
        /*0020*/ 	.word	0x00000000
.L_5:


//--------------------- .nv.compat                --------------------------
	.section	.nv.compat,"",@"SHT_CUDA_COMPAT_INFO"
	.align	4
        /*0000*/ 	.byte	0x02, 0x09, 0x00, 0x00, 0x02, 0x02, 0x01, 0x00, 0x02, 0x05, 0x05, 0x00, 0x03, 0x07, 0x01, 0x01
        /*0010*/ 	.byte	0x02, 0x03, 0x00, 0x00, 0x02, 0x06, 0x01, 0x00, 0x04, 0x0b, 0x08, 0x00, 0x09, 0x00, 0x00, 0x00
        /*0020*/ 	.byte	0x00, 0x00, 0x00, 0x00


//--------------------- .nv.info._Z10vecAddcudaPfS_S_i --------------------------
	.section	.nv.info._Z10vecAddcudaPfS_S_i,"",@"SHT_CUDA_INFO"
	.sectionflags	@""
	.align	4


	//----- nvinfo : EIATTR_CUDA_API_VERSION
	.align		4
        /*0000*/ 	.byte	0x04, 0x37
        /*0002*/ 	.short	(.L_7 - .L_6)
.L_6:
        /*0004*/ 	.word	0x00000082


	//----- nvinfo : EIATTR_KPARAM_INFO
	.align		4
.L_7:
        /*0008*/ 	.byte	0x04, 0x17
        /*000a*/ 	.short	(.L_9 - .L_8)
.L_8:
        /*000c*/ 	.word	0x00000000
        /*0010*/ 	.short	0x0003
        /*0012*/ 	.short	0x0018
        /*0014*/ 	.byte	0x00, 0xf0, 0x11, 0x00


	//----- nvinfo : EIATTR_KPARAM_INFO
	.align		4
.L_9:
        /*0018*/ 	.byte	0x04, 0x17
        /*001a*/ 	.short	(.L_11 - .L_10)
.L_10:
        /*001c*/ 	.word	0x00000000
        /*0020*/ 	.short	0x0002
        /*0022*/ 	.short	0x0010
        /*0024*/ 	.byte	0x00, 0xf5, 0x21, 0x00


	//----- nvinfo : EIATTR_KPARAM_INFO
	.align		4
.L_11:
        /*0028*/ 	.byte	0x04, 0x17
        /*002a*/ 	.short	(.L_13 - .L_12)
.L_12:
        /*002c*/ 	.word	0x00000000
        /*0030*/ 	.short	0x0001
        /*0032*/ 	.short	0x0008
        /*0034*/ 	.byte	0x00, 0xf5, 0x21, 0x00


	//----- nvinfo : EIATTR_KPARAM_INFO
	.align		4
.L_13:
        /*0038*/ 	.byte	0x04, 0x17
        /*003a*/ 	.short	(.L_15 - .L_14)
.L_14:
        /*003c*/ 	.word	0x00000000
        /*0040*/ 	.short	0x0000
        /*0042*/ 	.short	0x0000
        /*0044*/ 	.byte	0x00, 0xf5, 0x21, 0x00


	//----- nvinfo : EIATTR_SPARSE_MMA_MASK
	.align		4
.L_15:
        /*0048*/ 	.byte	0x03, 0x50
        /*004a*/ 	.short	0x0000


	//----- nvinfo : EIATTR_MAXREG_COUNT
	.align		4
        /*004c*/ 	.byte	0x03, 0x1b
        /*004e*/ 	.short	0x00ff


	//----- nvinfo : EIATTR_MERCURY_ISA_VERSION
	.align		4
        /*0050*/ 	.byte	0x03, 0x5f
        /*0052*/ 	.short	0x0101


	//----- nvinfo : EIATTR_VRC_CTA_INIT_COUNT
	.align		4
        /*0054*/ 	.byte	0x02, 0x4a
	.zero		1
	.zero		1


	//----- nvinfo : EIATTR_EXIT_INSTR_OFFSETS
	.align		4
        /*0058*/ 	.byte	0x04, 0x1c
        /*005a*/ 	.short	(.L_17 - .L_16)


	//   ....[0]....
.L_16:
        /*005c*/ 	.word	0x00000070


	//   ....[1]....
        /*0060*/ 	.word	0x00000130


	//----- nvinfo : EIATTR_CBANK_PARAM_SIZE
	.align		4
.L_17:
        /*0064*/ 	.byte	0x03, 0x19
        /*0066*/ 	.short	0x001c


	//----- nvinfo : EIATTR_PARAM_CBANK
	.align		4
        /*0068*/ 	.byte	0x04, 0x0a
        /*006a*/ 	.short	(.L_19 - .L_18)
	.align		4
.L_18:
        /*006c*/ 	.word	index@(.nv.constant0._Z10vecAddcudaPfS_S_i)
        /*0070*/ 	.short	0x0380
        /*0072*/ 	.short	0x001c


	//----- nvinfo : EIATTR_SW_WAR
	.align		4
.L_19:
        /*0074*/ 	.byte	0x04, 0x36
        /*0076*/ 	.short	(.L_21 - .L_20)
.L_20:
        /*0078*/ 	.word	0x00000008
.L_21:


//--------------------- .nv.callgraph             --------------------------
	.section	.nv.callgraph,"",@"SHT_CUDA_CALLGRAPH"
	.align	4
	.sectionentsize	8
	.align		4
        /*0000*/ 	.word	0x00000000
	.align		4
        /*0004*/ 	.word	0xffffffff
	.align		4
        /*0008*/ 	.word	0x00000000
	.align		4
        /*000c*/ 	.word	0xfffffffe
	.align		4
        /*0010*/ 	.word	0x00000000
	.align		4
        /*0014*/ 	.word	0xfffffffd
	.align		4
        /*0018*/ 	.word	0x00000000
	.align		4
        /*001c*/ 	.word	0xfffffffc


//--------------------- .text._Z10vecAddcudaPfS_S_i --------------------------
	.section	.text._Z10vecAddcudaPfS_S_i,"ax",@progbits
	.align	128
        .global         _Z10vecAddcudaPfS_S_i
        .type           _Z10vecAddcudaPfS_S_i,@function
        .size           _Z10vecAddcudaPfS_S_i,(.L_x_1 - _Z10vecAddcudaPfS_S_i)
        .other          _Z10vecAddcudaPfS_S_i,@"STO_CUDA_ENTRY STV_DEFAULT"
_Z10vecAddcudaPfS_S_i:
.text._Z10vecAddcudaPfS_S_i:
[----:B------:R-:W-:Y:S01]  /*0000*/  LDC R1, c[0x0][0x37c] ;  /* 0x0000df00ff017b82 */ /* 0x000fe20000000800 */
[----:B------:R-:W0:Y:S07]  /*0010*/  S2R R0, SR_TID.X ;  /* 0x0000000000007919 */ /* 0x000e2e0000002100 */
[----:B------:R-:W0:Y:S01]  /*0020*/  S2UR UR4, SR_CTAID.X ;  /* 0x00000000000479c3 */ /* 0x000e220000002500 */
[----:B------:R-:W1:Y:S07]  /*0030*/  LDCU UR5, c[0x0][0x398] ;  /* 0x00007300ff0577ac */ /* 0x000e6e0008000800 */
[----:B------:R-:W0:Y:S02]  /*0040*/  LDC R9, c[0x0][0x360] ;  /* 0x0000d800ff097b82 */ /* 0x000e240000000800 */
[----:B0-----:R-:W-:-:S05]  /*0050*/  IMAD R9, R9, UR4, R0 ;  /* 0x0000000409097c24 */ /* 0x001fca000f8e0200 */
[----:B-1----:R-:W-:-:S13]  /*0060*/  ISETP.GE.AND P0, PT, R9, UR5, PT ;  /* 0x0000000509007c0c */ /* 0x002fda000bf06270 */
[----:B------:R-:W-:Y:S05]  /*0070*/  @P0 EXIT ;  /* 0x000000000000094d */ /* 0x000fea0003800000 */
[----:B------:R-:W0:Y:S01]  /*0080*/  LDC.64 R2, c[0x0][0x380] ;  /* 0x0000e000ff027b82 */ /* 0x000e220000000a00 */
[----:B------:R-:W1:Y:S07]  /*0090*/  LDCU.64 UR4, c[0x0][0x358] ;  /* 0x00006b00ff0477ac */ /* 0x000e6e0008000a00 */
[----:B------:R-:W2:Y:S08]  /*00a0*/  LDC.64 R4, c[0x0][0x388] ;  /* 0x0000e200ff047b82 */ /* 0x000eb00000000a00 */
[----:B------:R-:W3:Y:S01]  /*00b0*/  LDC.64 R6, c[0x0][0x390] ;  /* 0x0000e400ff067b82 */ /* 0x000ee20000000a00 */
[----:B0-----:R-:W-:-:S06]  /*00c0*/  IMAD.WIDE R2, R9, 0x4, R2 ;  /* 0x0000000409027825 */ /* 0x001fcc00078e0202 */
[----:B-1----:R-:W4:Y:S01]  /*00d0*/  LDG.E R2, desc[UR4][R2.64] ;  /* 0x0000000402027981 */ /* 0x002f22000c1e1900 */
[----:B--2---:R-:W-:-:S06]  /*00e0*/  IMAD.WIDE R4, R9, 0x4, R4 ;  /* 0x0000000409047825 */ /* 0x004fcc00078e0204 */
[----:B------:R-:W4:Y:S01]  /*00f0*/  LDG.E R5, desc[UR4][R4.64] ;  /* 0x0000000404057981 */ /* 0x000f22000c1e1900 */
[----:B---3--:R-:W-:-:S04]  /*0100*/  IMAD.WIDE R6, R9, 0x4, R6 ;  /* 0x0000000409067825 */ /* 0x008fc800078e0206 */
[----:B----4-:R-:W-:-:S05]  /*0110*/  FADD R9, R2, R5 ;  /* 0x0000000502097221 */ /* 0x010fca0000000000 */
[----:B------:R-:W-:Y:S01]  /*0120*/  STG.E desc[UR4][R6.64], R9 ;  /* 0x0000000906007986 */ /* 0x000fe2000c101904 */
[----:B------:R-:W-:Y:S05]  /*0130*/  EXIT ;  /* 0x000000000000794d */ /* 0x000fea0003800000 */
.L_x_0:
[----:B------:R-:W-:-:S00]  /*0140*/  BRA `(.L_x_0) ;  /* 0xfffffffc00fc7947 */ /* 0x000fc0000383ffff */
[----:B------:R-:W-:-:S00]  /*0150*/  NOP ;  /* 0x0000000000007918 */ /* 0x000fc00000000000 */
        /* <DEDUP_REMOVED lines=10> */
.L_x_1:


//--------------------- .nv.shared.reserved.0     --------------------------
	.section	.nv.shared.reserved.0,"aw",@nobits
	.weak		__nv_reservedSMEM_offset_0_alias
	.size		__nv_reservedSMEM_offset_0_alias, 0, 64
	.other		__nv_reservedSMEM_offset_0_alias,@"STO_CUDA_RESERVED_SHARED STV_DEFAULT"
__nv_reservedSMEM_offset_0_alias:
	.zero		0
	.zero		64


//--------------------- .nv.constant0._Z10vecAddcudaPfS_S_i --------------------------
	.section	.nv.constant0._Z10vecAddcudaPfS_S_i,"a",@progbits
	.sectionflags	@""
	.align	4
.nv.constant0._Z10vecAddcudaPfS_S_i:
	.zero		924


//--------------------- SYMBOLS --------------------------

	.type		.nv.reservedSmem.offset0,@object
	.size		.nv.reservedSmem.offset0,0x4
